//
// Generated by NVIDIA NVVM Compiler
//
// Compiler Build ID: CL-36424714
// Cuda compilation tools, release 13.0, V13.0.88
// Based on NVVM 20.0.0
//

.version 9.0
.target sm_100
.address_size 64

	// .globl	_Z25GPUMatrixPowerBruteKernelPf
.const .align 4 .u32 d_M = 32;
.const .align 4 .u32 d_N = 32;
.const .align 8 .u64 d_matrix;
.global .attribute(.managed) .align 8 .u64 result;
// _ZZ25GPUMatrixPowerBruteKernelPfE10matrixInit has been demoted
// _ZZ25GPUMatrixPowerBruteKernelPfE10matrixTemp has been demoted
// _ZZ25GPUMatrixPowerBruteKernelPfE12matrixResult has been demoted
// _ZZ29GPUMatrixPowerEfficientKernelPfE10matrixTemp has been demoted
// _ZZ29GPUMatrixPowerEfficientKernelPfE12matrixResult has been demoted

.visible .entry _Z25GPUMatrixPowerBruteKernelPf(
	.param .u64 .ptr .align 1 _Z25GPUMatrixPowerBruteKernelPf_param_0
)
{
	.reg .pred 	%p<2>;
	.reg .b32 	%r<21>;
	.reg .b32 	%f<100>;
	.reg .b64 	%rd<9>;
	// demoted variable
	.shared .align 4 .b8 _ZZ25GPUMatrixPowerBruteKernelPfE10matrixInit[4096];
	// demoted variable
	.shared .align 4 .b8 _ZZ25GPUMatrixPowerBruteKernelPfE10matrixTemp[4096];
	// demoted variable
	.shared .align 4 .b8 _ZZ25GPUMatrixPowerBruteKernelPfE12matrixResult[4096];
	ld.param.u64 	%rd1, [_Z25GPUMatrixPowerBruteKernelPf_param_0];
	mov.u32 	%r9, %tid.x;
	mov.u32 	%r10, %tid.y;
	ld.const.u64 	%rd2, [d_matrix];
	cvta.to.global.u64 	%rd3, %rd2;
	mov.u32 	%r11, %ntid.y;
	mad.lo.s32 	%r1, %r9, %r11, %r10;
	mul.wide.u32 	%rd4, %r1, 4;
	add.s64 	%rd5, %rd3, %rd4;
	ld.global.f32 	%f1, [%rd5];
	shl.b32 	%r12, %r9, 7;
	mov.u32 	%r13, _ZZ25GPUMatrixPowerBruteKernelPfE10matrixInit;
	add.s32 	%r14, %r13, %r12;
	shl.b32 	%r15, %r10, 2;
	add.s32 	%r16, %r14, %r15;
	st.shared.f32 	[%r16], %f1;
	mov.u32 	%r17, _ZZ25GPUMatrixPowerBruteKernelPfE10matrixTemp;
	add.s32 	%r2, %r17, %r12;
	add.s32 	%r3, %r2, %r15;
	st.shared.f32 	[%r3], %f1;
	bar.sync 	0;
	mov.u32 	%r18, _ZZ25GPUMatrixPowerBruteKernelPfE12matrixResult;
	add.s32 	%r19, %r18, %r12;
	add.s32 	%r4, %r19, %r15;
	add.s32 	%r5, %r17, %r15;
	mov.b32 	%r20, 0;
$L__BB0_1:
	ld.shared.f32 	%f2, [%r2];
	ld.shared.f32 	%f3, [%r5];
	fma.rn.f32 	%f4, %f2, %f3, 0f00000000;
	ld.shared.f32 	%f5, [%r2+4];
	ld.shared.f32 	%f6, [%r5+128];
	fma.rn.f32 	%f7, %f5, %f6, %f4;
	ld.shared.f32 	%f8, [%r2+8];
	ld.shared.f32 	%f9, [%r5+256];
	fma.rn.f32 	%f10, %f8, %f9, %f7;
	ld.shared.f32 	%f11, [%r2+12];
	ld.shared.f32 	%f12, [%r5+384];
	fma.rn.f32 	%f13, %f11, %f12, %f10;
	ld.shared.f32 	%f14, [%r2+16];
	ld.shared.f32 	%f15, [%r5+512];
	fma.rn.f32 	%f16, %f14, %f15, %f13;
	ld.shared.f32 	%f17, [%r2+20];
	ld.shared.f32 	%f18, [%r5+640];
	fma.rn.f32 	%f19, %f17, %f18, %f16;
	ld.shared.f32 	%f20, [%r2+24];
	ld.shared.f32 	%f21, [%r5+768];
	fma.rn.f32 	%f22, %f20, %f21, %f19;
	ld.shared.f32 	%f23, [%r2+28];
	ld.shared.f32 	%f24, [%r5+896];
	fma.rn.f32 	%f25, %f23, %f24, %f22;
	ld.shared.f32 	%f26, [%r2+32];
	ld.shared.f32 	%f27, [%r5+1024];
	fma.rn.f32 	%f28, %f26, %f27, %f25;
	ld.shared.f32 	%f29, [%r2+36];
	ld.shared.f32 	%f30, [%r5+1152];
	fma.rn.f32 	%f31, %f29, %f30, %f28;
	ld.shared.f32 	%f32, [%r2+40];
	ld.shared.f32 	%f33, [%r5+1280];
	fma.rn.f32 	%f34, %f32, %f33, %f31;
	ld.shared.f32 	%f35, [%r2+44];
	ld.shared.f32 	%f36, [%r5+1408];
	fma.rn.f32 	%f37, %f35, %f36, %f34;
	ld.shared.f32 	%f38, [%r2+48];
	ld.shared.f32 	%f39, [%r5+1536];
	fma.rn.f32 	%f40, %f38, %f39, %f37;
	ld.shared.f32 	%f41, [%r2+52];
	ld.shared.f32 	%f42, [%r5+1664];
	fma.rn.f32 	%f43, %f41, %f42, %f40;
	ld.shared.f32 	%f44, [%r2+56];
	ld.shared.f32 	%f45, [%r5+1792];
	fma.rn.f32 	%f46, %f44, %f45, %f43;
	ld.shared.f32 	%f47, [%r2+60];
	ld.shared.f32 	%f48, [%r5+1920];
	fma.rn.f32 	%f49, %f47, %f48, %f46;
	ld.shared.f32 	%f50, [%r2+64];
	ld.shared.f32 	%f51, [%r5+2048];
	fma.rn.f32 	%f52, %f50, %f51, %f49;
	ld.shared.f32 	%f53, [%r2+68];
	ld.shared.f32 	%f54, [%r5+2176];
	fma.rn.f32 	%f55, %f53, %f54, %f52;
	ld.shared.f32 	%f56, [%r2+72];
	ld.shared.f32 	%f57, [%r5+2304];
	fma.rn.f32 	%f58, %f56, %f57, %f55;
	ld.shared.f32 	%f59, [%r2+76];
	ld.shared.f32 	%f60, [%r5+2432];
	fma.rn.f32 	%f61, %f59, %f60, %f58;
	ld.shared.f32 	%f62, [%r2+80];
	ld.shared.f32 	%f63, [%r5+2560];
	fma.rn.f32 	%f64, %f62, %f63, %f61;
	ld.shared.f32 	%f65, [%r2+84];
	ld.shared.f32 	%f66, [%r5+2688];
	fma.rn.f32 	%f67, %f65, %f66, %f64;
	ld.shared.f32 	%f68, [%r2+88];
	ld.shared.f32 	%f69, [%r5+2816];
	fma.rn.f32 	%f70, %f68, %f69, %f67;
	ld.shared.f32 	%f71, [%r2+92];
	ld.shared.f32 	%f72, [%r5+2944];
	fma.rn.f32 	%f73, %f71, %f72, %f70;
	ld.shared.f32 	%f74, [%r2+96];
	ld.shared.f32 	%f75, [%r5+3072];
	fma.rn.f32 	%f76, %f74, %f75, %f73;
	ld.shared.f32 	%f77, [%r2+100];
	ld.shared.f32 	%f78, [%r5+3200];
	fma.rn.f32 	%f79, %f77, %f78, %f76;
	ld.shared.f32 	%f80, [%r2+104];
	ld.shared.f32 	%f81, [%r5+3328];
	fma.rn.f32 	%f82, %f80, %f81, %f79;
	ld.shared.f32 	%f83, [%r2+108];
	ld.shared.f32 	%f84, [%r5+3456];
	fma.rn.f32 	%f85, %f83, %f84, %f82;
	ld.shared.f32 	%f86, [%r2+112];
	ld.shared.f32 	%f87, [%r5+3584];
	fma.rn.f32 	%f88, %f86, %f87, %f85;
	ld.shared.f32 	%f89, [%r2+116];
	ld.shared.f32 	%f90, [%r5+3712];
	fma.rn.f32 	%f91, %f89, %f90, %f88;
	ld.shared.f32 	%f92, [%r2+120];
	ld.shared.f32 	%f93, [%r5+3840];
	fma.rn.f32 	%f94, %f92, %f93, %f91;
	ld.shared.f32 	%f95, [%r2+124];
	ld.shared.f32 	%f96, [%r5+3968];
	fma.rn.f32 	%f97, %f95, %f96, %f94;
	st.shared.f32 	[%r4], %f97;
	bar.sync 	0;
	ld.shared.f32 	%f98, [%r4];
	st.shared.f32 	[%r3], %f98;
	bar.sync 	0;
	add.s32 	%r20, %r20, 1;
	setp.ne.s32 	%p1, %r20, 31;
	@%p1 bra 	$L__BB0_1;
	cvta.to.global.u64 	%rd6, %rd1;
	ld.shared.f32 	%f99, [%r4];
	add.s64 	%rd8, %rd6, %rd4;
	st.global.f32 	[%rd8], %f99;
	ret;

}
	// .globl	_Z29GPUMatrixPowerEfficientKernelPf
.visible .entry _Z29GPUMatrixPowerEfficientKernelPf(
	.param .u64 .ptr .align 1 _Z29GPUMatrixPowerEfficientKernelPf_param_0
)
{
	.reg .pred 	%p<2>;
	.reg .b32 	%r<20>;
	.reg .b32 	%f<100>;
	.reg .b64 	%rd<9>;
	// demoted variable
	.shared .align 4 .b8 _ZZ29GPUMatrixPowerEfficientKernelPfE10matrixTemp[4096];
	// demoted variable
	.shared .align 4 .b8 _ZZ29GPUMatrixPowerEfficientKernelPfE12matrixResult[4096];
	ld.param.u64 	%rd1, [_Z29GPUMatrixPowerEfficientKernelPf_param_0];
	mov.u32 	%r1, %tid.x;
	mov.u32 	%r2, %tid.y;
	ld.const.u64 	%rd2, [d_matrix];
	cvta.to.global.u64 	%rd3, %rd2;
	shl.b32 	%r10, %r1, 5;
	add.s32 	%r11, %r10, %r2;
	mul.wide.u32 	%rd4, %r11, 4;
	add.s64 	%rd5, %rd3, %rd4;
	ld.global.f32 	%f1, [%rd5];
	shl.b32 	%r12, %r1, 7;
	mov.u32 	%r13, _ZZ29GPUMatrixPowerEfficientKernelPfE10matrixTemp;
	add.s32 	%r3, %r13, %r12;
	shl.b32 	%r14, %r2, 2;
	add.s32 	%r4, %r3, %r14;
	st.shared.f32 	[%r4], %f1;
	bar.sync 	0;
	mov.u32 	%r15, _ZZ29GPUMatrixPowerEfficientKernelPfE12matrixResult;
	add.s32 	%r16, %r15, %r12;
	add.s32 	%r5, %r16, %r14;
	add.s32 	%r6, %r13, %r14;
	mov.b32 	%r19, 1;
$L__BB1_1:
	ld.shared.f32 	%f2, [%r3];
	ld.shared.f32 	%f3, [%r6];
	fma.rn.f32 	%f4, %f2, %f3, 0f00000000;
	ld.shared.f32 	%f5, [%r3+4];
	ld.shared.f32 	%f6, [%r6+128];
	fma.rn.f32 	%f7, %f5, %f6, %f4;
	ld.shared.f32 	%f8, [%r3+8];
	ld.shared.f32 	%f9, [%r6+256];
	fma.rn.f32 	%f10, %f8, %f9, %f7;
	ld.shared.f32 	%f11, [%r3+12];
	ld.shared.f32 	%f12, [%r6+384];
	fma.rn.f32 	%f13, %f11, %f12, %f10;
	ld.shared.f32 	%f14, [%r3+16];
	ld.shared.f32 	%f15, [%r6+512];
	fma.rn.f32 	%f16, %f14, %f15, %f13;
	ld.shared.f32 	%f17, [%r3+20];
	ld.shared.f32 	%f18, [%r6+640];
	fma.rn.f32 	%f19, %f17, %f18, %f16;
	ld.shared.f32 	%f20, [%r3+24];
	ld.shared.f32 	%f21, [%r6+768];
	fma.rn.f32 	%f22, %f20, %f21, %f19;
	ld.shared.f32 	%f23, [%r3+28];
	ld.shared.f32 	%f24, [%r6+896];
	fma.rn.f32 	%f25, %f23, %f24, %f22;
	ld.shared.f32 	%f26, [%r3+32];
	ld.shared.f32 	%f27, [%r6+1024];
	fma.rn.f32 	%f28, %f26, %f27, %f25;
	ld.shared.f32 	%f29, [%r3+36];
	ld.shared.f32 	%f30, [%r6+1152];
	fma.rn.f32 	%f31, %f29, %f30, %f28;
	ld.shared.f32 	%f32, [%r3+40];
	ld.shared.f32 	%f33, [%r6+1280];
	fma.rn.f32 	%f34, %f32, %f33, %f31;
	ld.shared.f32 	%f35, [%r3+44];
	ld.shared.f32 	%f36, [%r6+1408];
	fma.rn.f32 	%f37, %f35, %f36, %f34;
	ld.shared.f32 	%f38, [%r3+48];
	ld.shared.f32 	%f39, [%r6+1536];
	fma.rn.f32 	%f40, %f38, %f39, %f37;
	ld.shared.f32 	%f41, [%r3+52];
	ld.shared.f32 	%f42, [%r6+1664];
	fma.rn.f32 	%f43, %f41, %f42, %f40;
	ld.shared.f32 	%f44, [%r3+56];
	ld.shared.f32 	%f45, [%r6+1792];
	fma.rn.f32 	%f46, %f44, %f45, %f43;
	ld.shared.f32 	%f47, [%r3+60];
	ld.shared.f32 	%f48, [%r6+1920];
	fma.rn.f32 	%f49, %f47, %f48, %f46;
	ld.shared.f32 	%f50, [%r3+64];
	ld.shared.f32 	%f51, [%r6+2048];
	fma.rn.f32 	%f52, %f50, %f51, %f49;
	ld.shared.f32 	%f53, [%r3+68];
	ld.shared.f32 	%f54, [%r6+2176];
	fma.rn.f32 	%f55, %f53, %f54, %f52;
	ld.shared.f32 	%f56, [%r3+72];
	ld.shared.f32 	%f57, [%r6+2304];
	fma.rn.f32 	%f58, %f56, %f57, %f55;
	ld.shared.f32 	%f59, [%r3+76];
	ld.shared.f32 	%f60, [%r6+2432];
	fma.rn.f32 	%f61, %f59, %f60, %f58;
	ld.shared.f32 	%f62, [%r3+80];
	ld.shared.f32 	%f63, [%r6+2560];
	fma.rn.f32 	%f64, %f62, %f63, %f61;
	ld.shared.f32 	%f65, [%r3+84];
	ld.shared.f32 	%f66, [%r6+2688];
	fma.rn.f32 	%f67, %f65, %f66, %f64;
	ld.shared.f32 	%f68, [%r3+88];
	ld.shared.f32 	%f69, [%r6+2816];
	fma.rn.f32 	%f70, %f68, %f69, %f67;
	ld.shared.f32 	%f71, [%r3+92];
	ld.shared.f32 	%f72, [%r6+2944];
	fma.rn.f32 	%f73, %f71, %f72, %f70;
	ld.shared.f32 	%f74, [%r3+96];
	ld.shared.f32 	%f75, [%r6+3072];
	fma.rn.f32 	%f76, %f74, %f75, %f73;
	ld.shared.f32 	%f77, [%r3+100];
	ld.shared.f32 	%f78, [%r6+3200];
	fma.rn.f32 	%f79, %f77, %f78, %f76;
	ld.shared.f32 	%f80, [%r3+104];
	ld.shared.f32 	%f81, [%r6+3328];
	fma.rn.f32 	%f82, %f80, %f81, %f79;
	ld.shared.f32 	%f83, [%r3+108];
	ld.shared.f32 	%f84, [%r6+3456];
	fma.rn.f32 	%f85, %f83, %f84, %f82;
	ld.shared.f32 	%f86, [%r3+112];
	ld.shared.f32 	%f87, [%r6+3584];
	fma.rn.f32 	%f88, %f86, %f87, %f85;
	ld.shared.f32 	%f89, [%r3+116];
	ld.shared.f32 	%f90, [%r6+3712];
	fma.rn.f32 	%f91, %f89, %f90, %f88;
	ld.shared.f32 	%f92, [%r3+120];
	ld.shared.f32 	%f93, [%r6+3840];
	fma.rn.f32 	%f94, %f92, %f93, %f91;
	ld.shared.f32 	%f95, [%r3+124];
	ld.shared.f32 	%f96, [%r6+3968];
	fma.rn.f32 	%f97, %f95, %f96, %f94;
	st.shared.f32 	[%r5], %f97;
	bar.sync 	0;
	ld.shared.f32 	%f98, [%r5];
	st.shared.f32 	[%r4], %f98;
	bar.sync 	0;
	shl.b32 	%r8, %r19, 1;
	setp.lt.u32 	%p1, %r19, 16;
	mov.u32 	%r19, %r8;
	@%p1 bra 	$L__BB1_1;
	cvta.to.global.u64 	%rd6, %rd1;
	ld.shared.f32 	%f99, [%r5];
	mov.u32 	%r17, %ntid.y;
	mad.lo.s32 	%r18, %r1, %r17, %r2;
	mul.wide.u32 	%rd7, %r18, 4;
	add.s64 	%rd8, %rd6, %rd7;
	st.global.f32 	[%rd8], %f99;
	ret;

}


// ===== COMPILED SASS (sm_100) =====

	.target	sm_100

	.elftype	@"ET_EXEC"


//--------------------- .note.nv.tkinfo           --------------------------
	.section	.note.nv.tkinfo,"",@"SHT_NOTE"
	.sectionflags	@"SHF_NOTE_NV_TKINFO"
	.tkinfo
        /*0018*/ 	.word	0x00000002
        /*0030*/ 	.string	""
        /*0030*/ 	.string	"ptxas"
        /*0030*/ 	.string	"Cuda compilation tools, release 13.0, V13.0.88"
        /*0030*/ 	.string	"Build cuda_13.0.r13.0/compiler.36424714_0"
        /*0030*/ 	.string	"-arch sm_100 -m 64 "



//--------------------- .note.nv.cuinfo           --------------------------
	.section	.note.nv.cuinfo,"",@"SHT_NOTE"
	.sectionflags	@"SHF_NOTE_NV_CUINFO"
        /*0018*/ 	.short	0x0002
        /*001a*/ 	.short	0x0064
        /*001c*/ 	.short	0x0082
	.zero		2


//--------------------- .nv.info                  --------------------------
	.section	.nv.info,"",@"SHT_CUDA_INFO"
	.align	4


	//----- nvinfo : EIATTR_REGCOUNT
	.align		4
        /*0000*/ 	.byte	0x04, 0x2f
        /*0002*/ 	.short	(.L_5 - .L_4)
	.align		4
.L_4:
        /*0004*/ 	.word	index@(_Z25GPUMatrixPowerBruteKernelPf)
        /*0008*/ 	.word	0x0000001e


	//----- nvinfo : EIATTR_FRAME_SIZE
	.align		4
.L_5:
        /*000c*/ 	.byte	0x04, 0x11
        /*000e*/ 	.short	(.L_7 - .L_6)
	.align		4
.L_6:
        /*0010*/ 	.word	index@(_Z25GPUMatrixPowerBruteKernelPf)
        /*0014*/ 	.word	0x00000000


	//----- nvinfo : EIATTR_REGCOUNT
	.align		4
.L_7:
        /*0018*/ 	.byte	0x04, 0x2f
        /*001a*/ 	.short	(.L_9 - .L_8)
	.align		4
.L_8:
        /*001c*/ 	.word	index@(_Z29GPUMatrixPowerEfficientKernelPf)
        /*0020*/ 	.word	0x0000001d


	//----- nvinfo : EIATTR_FRAME_SIZE
	.align		4
.L_9:
        /*0024*/ 	.byte	0x04, 0x11
        /*0026*/ 	.short	(.L_11 - .L_10)
	.align		4
.L_10:
        /*0028*/ 	.word	index@(_Z29GPUMatrixPowerEfficientKernelPf)
        /*002c*/ 	.word	0x00000000


	//----- nvinfo : EIATTR_MIN_STACK_SIZE
	.align		4
.L_11:
        /*0030*/ 	.byte	0x04, 0x12
        /*0032*/ 	.short	(.L_13 - .L_12)
	.align		4
.L_12:
        /*0034*/ 	.word	index@(_Z29GPUMatrixPowerEfficientKernelPf)
        /*0038*/ 	.word	0x00000000


	//----- nvinfo : EIATTR_MIN_STACK_SIZE
	.align		4
.L_13:
        /*003c*/ 	.byte	0x04, 0x12
        /*003e*/ 	.short	(.L_15 - .L_14)
	.align		4
.L_14:
        /*0040*/ 	.word	index@(_Z25GPUMatrixPowerBruteKernelPf)
        /*0044*/ 	.word	0x00000000
.L_15:


//--------------------- .nv.compat                --------------------------
	.section	.nv.compat,"",@"SHT_CUDA_COMPAT_INFO"
	.align	4
        /*0000*/ 	.byte	0x02, 0x09, 0x00, 0x00, 0x02, 0x02, 0x01, 0x00, 0x02, 0x05, 0x05, 0x00, 0x03, 0x07, 0x01, 0x01
        /*0010*/ 	.byte	0x02, 0x03, 0x00, 0x00, 0x02, 0x06, 0x01, 0x00, 0x04, 0x0b, 0x08, 0x00, 0x09, 0x00, 0x00, 0x00
        /*0020*/ 	.byte	0x00, 0x00, 0x00, 0x00


//--------------------- .nv.info._Z29GPUMatrixPowerEfficientKernelPf --------------------------
	.section	.nv.info._Z29GPUMatrixPowerEfficientKernelPf,"",@"SHT_CUDA_INFO"
	.sectionflags	@""
	.align	4


	//----- nvinfo : EIATTR_CUDA_API_VERSION
	.align		4
        /*0000*/ 	.byte	0x04, 0x37
        /*0002*/ 	.short	(.L_17 - .L_16)
.L_16:
        /*0004*/ 	.word	0x00000082


	//----- nvinfo : EIATTR_KPARAM_INFO
	.align		4
.L_17:
        /*0008*/ 	.byte	0x04, 0x17
        /*000a*/ 	.short	(.L_19 - .L_18)
.L_18:
        /*000c*/ 	.word	0x00000000
        /*0010*/ 	.short	0x0000
        /*0012*/ 	.short	0x0000
        /*0014*/ 	.byte	0x00, 0xf5, 0x21, 0x00


	//----- nvinfo : EIATTR_SPARSE_MMA_MASK
	.align		4
.L_19:
        /*0018*/ 	.byte	0x03, 0x50
        /*001a*/ 	.short	0x0000


	//----- nvinfo : EIATTR_MAXREG_COUNT
	.align		4
        /*001c*/ 	.byte	0x03, 0x1b
        /*001e*/ 	.short	0x00ff


	//----- nvinfo : EIATTR_NUM_BARRIERS
	.align		4
        /*0020*/ 	.byte	0x02, 0x4c
        /*0022*/ 	.byte	0x01
	.zero		1


	//----- nvinfo : EIATTR_MERCURY_ISA_VERSION
	.align		4
        /*0024*/ 	.byte	0x03, 0x5f
        /*0026*/ 	.short	0x0101


	//----- nvinfo : EIATTR_VRC_CTA_INIT_COUNT
	.align		4
        /*0028*/ 	.byte	0x02, 0x4a
	.zero		1
	.zero		1


	//----- nvinfo : EIATTR_EXIT_INSTR_OFFSETS
	.align		4
        /*002c*/ 	.byte	0x04, 0x1c
        /*002e*/ 	.short	(.L_21 - .L_20)


	//   ....[0]....
.L_20:
        /*0030*/ 	.word	0x000006c0


	//----- nvinfo : EIATTR_CBANK_PARAM_SIZE
	.align		4
.L_21:
        /*0034*/ 	.byte	0x03, 0x19
        /*0036*/ 	.short	0x0008


	//----- nvinfo : EIATTR_PARAM_CBANK
	.align		4
        /*0038*/ 	.byte	0x04, 0x0a
        /*003a*/ 	.short	(.L_23 - .L_22)
	.align		4
.L_22:
        /*003c*/ 	.word	index@(.nv.constant0._Z29GPUMatrixPowerEfficientKernelPf)
        /*0040*/ 	.short	0x0380
        /*0042*/ 	.short	0x0008


	//----- nvinfo : EIATTR_SW_WAR
	.align		4
.L_23:
        /*0044*/ 	.byte	0x04, 0x36
        /*0046*/ 	.short	(.L_25 - .L_24)
.L_24:
        /*0048*/ 	.word	0x00000008
.L_25:


//--------------------- .nv.info._Z25GPUMatrixPowerBruteKernelPf --------------------------
	.section	.nv.info._Z25GPUMatrixPowerBruteKernelPf,"",@"SHT_CUDA_INFO"
	.sectionflags	@""
	.align	4


	//----- nvinfo : EIATTR_CUDA_API_VERSION
	.align		4
        /*0000*/ 	.byte	0x04, 0x37
        /*0002*/ 	.short	(.L_27 - .L_26)
.L_26:
        /*0004*/ 	.word	0x00000082


	//----- nvinfo : EIATTR_KPARAM_INFO
	.align		4
.L_27:
        /*0008*/ 	.byte	0x04, 0x17
        /*000a*/ 	.short	(.L_29 - .L_28)
.L_28:
        /*000c*/ 	.word	0x00000000
        /*0010*/ 	.short	0x0000
        /*0012*/ 	.short	0x0000
        /*0014*/ 	.byte	0x00, 0xf5, 0x21, 0x00


	//----- nvinfo : EIATTR_SPARSE_MMA_MASK
	.align		4
.L_29:
        /*0018*/ 	.byte	0x03, 0x50
        /*001a*/ 	.short	0x0000


	//----- nvinfo : EIATTR_MAXREG_COUNT
	.align		4
        /*001c*/ 	.byte	0x03, 0x1b
        /*001e*/ 	.short	0x00ff


	//----- nvinfo : EIATTR_NUM_BARRIERS
	.align		4
        /*0020*/ 	.byte	0x02, 0x4c
        /*0022*/ 	.byte	0x01
	.zero		1


	//----- nvinfo : EIATTR_MERCURY_ISA_VERSION
	.align		4
        /*0024*/ 	.byte	0x03, 0x5f
        /*0026*/ 	.short	0x0101


	//----- nvinfo : EIATTR_VRC_CTA_INIT_COUNT
	.align		4
        /*0028*/ 	.byte	0x02, 0x4a
	.zero		1
	.zero		1


	//----- nvinfo : EIATTR_EXIT_INSTR_OFFSETS
	.align		4
        /*002c*/ 	.byte	0x04, 0x1c
        /*002e*/ 	.short	(.L_31 - .L_30)


	//   ....[0]....
.L_30:
        /*0030*/ 	.word	0x000006f0


	//----- nvinfo : EIATTR_CBANK_PARAM_SIZE
	.align		4
.L_31:
        /*0034*/ 	.byte	0x03, 0x19
        /*0036*/ 	.short	0x0008


	//----- nvinfo : EIATTR_PARAM_CBANK
	.align		4
        /*0038*/ 	.byte	0x04, 0x0a
        /*003a*/ 	.short	(.L_33 - .L_32)
	.align		4
.L_32:
        /*003c*/ 	.word	index@(.nv.constant0._Z25GPUMatrixPowerBruteKernelPf)
        /*0040*/ 	.short	0x0380
        /*0042*/ 	.short	0x0008


	//----- nvinfo : EIATTR_SW_WAR
	.align		4
.L_33:
        /*0044*/ 	.byte	0x04, 0x36
        /*0046*/ 	.short	(.L_35 - .L_34)
.L_34:
        /*0048*/ 	.word	0x00000008
.L_35:


//--------------------- .nv.callgraph             --------------------------
	.section	.nv.callgraph,"",@"SHT_CUDA_CALLGRAPH"
	.align	4
	.sectionentsize	8
	.align		4
        /*0000*/ 	.word	0x00000000
	.align		4
        /*0004*/ 	.word	0xffffffff
	.align		4
        /*0008*/ 	.word	0x00000000
	.align		4
        /*000c*/ 	.word	0xfffffffe
	.align		4
        /*0010*/ 	.word	0x00000000
	.align		4
        /*0014*/ 	.word	0xfffffffd
	.align		4
        /*0018*/ 	.word	0x00000000
	.align		4
        /*001c*/ 	.word	0xfffffffc


//--------------------- .nv.constant3             --------------------------
	.section	.nv.constant3,"a",@progbits
	.align	8
.nv.constant3:
	.type		d_M,@object
	.size		d_M,(d_N - d_M)
d_M:
        /*0000*/ 	.byte	0x20, 0x00, 0x00, 0x00
	.type		d_N,@object
	.size		d_N,(d_matrix - d_N)
d_N:
        /*0004*/ 	.byte	0x20, 0x00, 0x00, 0x00
	.type		d_matrix,@object
	.size		d_matrix,(.L_2 - d_matrix)
d_matrix:
	.zero		8
.L_2:


//--------------------- .nv.constant4             --------------------------
	.section	.nv.constant4,"a",@progbits
	.align	8
	.align		8
.nv.constant4:
        /*0000*/ 	.dword	result


//--------------------- .text._Z29GPUMatrixPowerEfficientKernelPf --------------------------
	.section	.text._Z29GPUMatrixPowerEfficientKernelPf,"ax",@progbits
	.align	128
        .global         _Z29GPUMatrixPowerEfficientKernelPf
        .type           _Z29GPUMatrixPowerEfficientKernelPf,@function
        .size           _Z29GPUMatrixPowerEfficientKernelPf,(.L_x_4 - _Z29GPUMatrixPowerEfficientKernelPf)
        .other          _Z29GPUMatrixPowerEfficientKernelPf,@"STO_CUDA_ENTRY STV_DEFAULT"
_Z29GPUMatrixPowerEfficientKernelPf:
.text._Z29GPUMatrixPowerEfficientKernelPf:
[----:B------:R-:W-:Y:S01]  /*0000*/  LDC R1, c[0x0][0x37c] ;  /* 0x0000df00ff017b82 */ /* 0x000fe20000000800 */
[----:B------:R-:W0:Y:S07]  /*0010*/  S2R R0, SR_TID.X ;  /* 0x0000000000007919 */ /* 0x000e2e0000002100 */
[----:B------:R-:W1:Y:S01]  /*0020*/  LDC.64 R4, c[0x3][0x8] ;  /* 0x00c00200ff047b82 */ /* 0x000e620000000a00 */
[----:B------:R-:W2:Y:S01]  /*0030*/  LDCU.64 UR8, c[0x0][0x358] ;  /* 0x00006b00ff0877ac */ /* 0x000ea20008000a00 */
[----:B------:R-:W0:Y:S02]  /*0040*/  S2R R3, SR_TID.Y ;  /* 0x0000000000037919 */ /* 0x000e240000002200 */
[----:B0-----:R-:W-:-:S05]  /*0050*/  LEA R7, R0, R3, 0x5 ;  /* 0x0000000300077211 */ /* 0x001fca00078e28ff */
[----:B-1----:R-:W-:-:S06]  /*0060*/  IMAD.WIDE.U32 R4, R7, 0x4, R4 ;  /* 0x0000000407047825 */ /* 0x002fcc00078e0004 */
[----:B--2---:R-:W2:Y:S01]  /*0070*/  LDG.E R4, desc[UR8][R4.64] ;  /* 0x0000000804047981 */ /* 0x004ea2000c1e1900 */
[----:B------:R-:W0:Y:S01]  /*0080*/  S2UR UR5, SR_CgaCtaId ;  /* 0x00000000000579c3 */ /* 0x000e220000008800 */
[----:B------:R-:W-:Y:S02]  /*0090*/  UMOV UR4, 0x400 ;  /* 0x0000040000047882 */ /* 0x000fe40000000000 */
[----:B0-----:R-:W-:Y:S02]  /*00a0*/  ULEA UR6, UR5, UR4, 0x18 ;  /* 0x0000000405067291 */ /* 0x001fe4000f8ec0ff */
[----:B------:R-:W-:-:S04]  /*00b0*/  UIADD3 UR4, UPT, UPT, UR4, 0x1000, URZ ;  /* 0x0000100004047890 */ /* 0x000fc8000fffe0ff */
[----:B------:R-:W-:Y:S01]  /*00c0*/  LEA R18, R0, UR6, 0x7 ;  /* 0x0000000600127c11 */ /* 0x000fe2000f8e38ff */
[----:B------:R-:W-:Y:S01]  /*00d0*/  ULEA UR4, UR5, UR4, 0x18 ;  /* 0x0000000405047291 */ /* 0x000fe2000f8ec0ff */
[C---:B------:R-:W-:Y:S02]  /*00e0*/  LEA R2, R3.reuse, UR6, 0x2 ;  /* 0x0000000603027c11 */ /* 0x040fe4000f8e10ff */
[----:B------:R-:W-:-:S03]  /*00f0*/  LEA R17, R3, R18, 0x2 ;  /* 0x0000001203117211 */ /* 0x000fc600078e10ff */
[----:B------:R-:W-:Y:S01]  /*0100*/  LEA R16, R0, UR4, 0x7 ;  /* 0x0000000400107c11 */ /* 0x000fe2000f8e38ff */
[----:B------:R-:W-:-:S03]  /*0110*/  UMOV UR4, 0x1 ;  /* 0x0000000100047882 */ /* 0x000fc60000000000 */
[----:B------:R-:W-:Y:S01]  /*0120*/  LEA R16, R3, R16, 0x2 ;  /* 0x0000001003107211 */ /* 0x000fe200078e10ff */
[----:B--2---:R0:W-:Y:S01]  /*0130*/  STS [R17], R4 ;  /* 0x0000000411007388 */ /* 0x0041e20000000800 */
[----:B------:R-:W-:Y:S06]  /*0140*/  BAR.SYNC.DEFER_BLOCKING 0x0 ;  /* 0x0000000000007b1d */ /* 0x000fec0000010000 */
.L_x_0:
[----:B------:R-:W-:Y:S01]  /*0150*/  LDS R13, [R2] ;  /* 0x00000000020d7984 */ /* 0x000fe20000000800 */
[----:B------:R-:W-:Y:S02]  /*0160*/  UISETP.GE.U32.AND UP0, UPT, UR4, 0x10, UPT ;  /* 0x000000100400788c */ /* 0x000fe4000bf06070 */
[----:B------:R-:W-:Y:S01]  /*0170*/  USHF.L.U32 UR5, UR4, 0x1, URZ ;  /* 0x0000000104057899 */ /* 0x000fe200080006ff */
[----:B01----:R-:W0:Y:S04]  /*0180*/  LDS.128 R4, [R18] ;  /* 0x0000000012047984 */ /* 0x003e280000000c00 */
[----:B------:R-:W1:Y:S02]  /*0190*/  LDS R15, [R2+0x80] ;  /* 0x00008000020f7984 */ /* 0x000e640000000800 */
[----:B------:R-:W-:-:S02]  /*01a0*/  UMOV UR4, UR5 ;  /* 0x0000000500047c82 */ /* 0x000fc40008000000 */
[----:B------:R-:W2:Y:S04]  /*01b0*/  LDS R26, [R2+0x100] ;  /* 0x00010000021a7984 */ /* 0x000ea80000000800 */
[----:B------:R-:W3:Y:S04]  /*01c0*/  LDS R24, [R2+0x180] ;  /* 0x0001800002187984 */ /* 0x000ee80000000800 */
[----:B------:R-:W-:Y:S04]  /*01d0*/  LDS R25, [R2+0x200] ;  /* 0x0002000002197984 */ /* 0x000fe80000000800 */
[----:B------:R-:W4:Y:S04]  /*01e0*/  LDS.128 R8, [R18+0x10] ;  /* 0x0000100012087984 */ /* 0x000f280000000c00 */
[----:B------:R-:W5:Y:S04]  /*01f0*/  LDS R22, [R2+0x280] ;  /* 0x0002800002167984 */ /* 0x000f680000000800 */
[----:B------:R-:W5:Y:S04]  /*0200*/  LDS R19, [R2+0x300] ;  /* 0x0003000002137984 */ /* 0x000f680000000800 */
[----:B------:R-:W5:Y:S04]  /*0210*/  LDS R20, [R2+0x380] ;  /* 0x0003800002147984 */ /* 0x000f680000000800 */
[----:B------:R-:W-:Y:S01]  /*0220*/  LDS R23, [R2+0x400] ;  /* 0x0004000002177984 */ /* 0x000fe20000000800 */
[----:B0-----:R-:W-:-:S03]  /*0230*/  FFMA R4, R4, R13, RZ ;  /* 0x0000000d04047223 */ /* 0x001fc600000000ff */
[----:B------:R-:W-:Y:S01]  /*0240*/  LDS R21, [R2+0x500] ;  /* 0x0005000002157984 */ /* 0x000fe20000000800 */
[----:B-1----:R-:W-:-:S03]  /*0250*/  FFMA R5, R15, R5, R4 ;  /* 0x000000050f057223 */ /* 0x002fc60000000004 */
[----:B------:R-:W0:Y:S01]  /*0260*/  LDS.128 R12, [R18+0x20] ;  /* 0x00002000120c7984 */ /* 0x000e220000000c00 */
[----:B--2---:R-:W-:-:S03]  /*0270*/  FFMA R5, R26, R6, R5 ;  /* 0x000000061a057223 */ /* 0x004fc60000000005 */
[----:B------:R-:W1:Y:S01]  /*0280*/  LDS R26, [R2+0x480] ;  /* 0x00048000021a7984 */ /* 0x000e620000000800 */
[----:B---3--:R-:W-:-:S03]  /*0290*/  FFMA R5, R24, R7, R5 ;  /* 0x0000000718057223 */ /* 0x008fc60000000005 */
[----:B------:R-:W2:Y:S01]  /*02a0*/  LDS R24, [R2+0x580] ;  /* 0x0005800002187984 */ /* 0x000ea20000000800 */
[----:B----4-:R-:W-:-:S03]  /*02b0*/  FFMA R5, R8, R25, R5 ;  /* 0x0000001908057223 */ /* 0x010fc60000000005 */
[----:B------:R-:W-:Y:S01]  /*02c0*/  LDS R25, [R2+0x600] ;  /* 0x0006000002197984 */ /* 0x000fe20000000800 */
[----:B-----5:R-:W-:-:S03]  /*02d0*/  FFMA R8, R22, R9, R5 ;  /* 0x0000000916087223 */ /* 0x020fc60000000005 */
[----:B------:R-:W3:Y:S01]  /*02e0*/  LDS.128 R4, [R18+0x30] ;  /* 0x0000300012047984 */ /* 0x000ee20000000c00 */
[----:B------:R-:W-:-:S03]  /*02f0*/  FFMA R9, R19, R10, R8 ;  /* 0x0000000a13097223 */ /* 0x000fc60000000008 */
[----:B------:R-:W4:Y:S01]  /*0300*/  LDS R22, [R2+0x680] ;  /* 0x0006800002167984 */ /* 0x000f220000000800 */
[----:B------:R-:W-:-:S03]  /*0310*/  FFMA R9, R20, R11, R9 ;  /* 0x0000000b14097223 */ /* 0x000fc60000000009 */
[----:B------:R-:W5:Y:S04]  /*0320*/  LDS R19, [R2+0x700] ;  /* 0x0007000002137984 */ /* 0x000f680000000800 */
[----:B------:R-:W5:Y:S01]  /*0330*/  LDS R20, [R2+0x780] ;  /* 0x0007800002147984 */ /* 0x000f620000000800 */
[----:B0-----:R-:W-:-:S03]  /*0340*/  FFMA R9, R12, R23, R9 ;  /* 0x000000170c097223 */ /* 0x001fc60000000009 */
[----:B------:R-:W-:Y:S01]  /*0350*/  LDS R23, [R2+0x800] ;  /* 0x0008000002177984 */ /* 0x000fe20000000800 */
[----:B-1----:R-:W-:-:S03]  /*0360*/  FFMA R26, R26, R13, R9 ;  /* 0x0000000d1a1a7223 */ /* 0x002fc60000000009 */
[----:B------:R-:W0:Y:S01]  /*0370*/  LDS.128 R8, [R18+0x40] ;  /* 0x0000400012087984 */ /* 0x000e220000000c00 */
[----:B------:R-:W-:-:S03]  /*0380*/  FFMA R21, R21, R14, R26 ;  /* 0x0000000e15157223 */ /* 0x000fc6000000001a */
[----:B------:R-:W1:Y:S01]  /*0390*/  LDS R26, [R2+0x880] ;  /* 0x00088000021a7984 */ /* 0x000e620000000800 */
[----:B--2---:R-:W-:-:S03]  /*03a0*/  FFMA R15, R24, R15, R21 ;  /* 0x0000000f180f7223 */ /* 0x004fc60000000015 */
[----:B------:R-:W2:Y:S04]  /*03b0*/  LDS R21, [R2+0x900] ;  /* 0x0009000002157984 */ /* 0x000ea80000000800 */
[----:B------:R-:W2:Y:S01]  /*03c0*/  LDS R24, [R2+0x980] ;  /* 0x0009800002187984 */ /* 0x000ea20000000800 */
[----:B---3--:R-:W-:-:S03]  /*03d0*/  FFMA R15, R4, R25, R15 ;  /* 0x00000019040f7223 */ /* 0x008fc6000000000f */
[----:B------:R-:W-:Y:S01]  /*03e0*/  LDS R25, [R2+0xa00] ;  /* 0x000a000002197984 */ /* 0x000fe20000000800 */
[----:B----4-:R-:W-:-:S03]  /*03f0*/  FFMA R4, R22, R5, R15 ;  /* 0x0000000516047223 */ /* 0x010fc6000000000f */
[----:B------:R-:W3:Y:S01]  /*0400*/  LDS.128 R12, [R18+0x50] ;  /* 0x00005000120c7984 */ /* 0x000ee20000000c00 */
[----:B-----5:R-:W-:-:S03]  /*0410*/  FFMA R5, R19, R6, R4 ;  /* 0x0000000613057223 */ /* 0x020fc60000000004 */
        /* <DEDUP_REMOVED lines=8> */
[----:B--2---:R-:W-:-:S03]  /*04a0*/  FFMA R21, R21, R10, R26 ;  /* 0x0000000a15157223 */ /* 0x004fc6000000001a */
[----:B------:R-:W1:Y:S01]  /*04b0*/  LDS R26, [R2+0xc80] ;  /* 0x000c8000021a7984 */ /* 0x000e620000000800 */
[----:B------:R-:W-:-:S03]  /*04c0*/  FFMA R11, R24, R11, R21 ;  /* 0x0000000b180b7223 */ /* 0x000fc60000000015 */
[----:B------:R-:W2:Y:S01]  /*04d0*/  LDS R21, [R2+0xd00] ;  /* 0x000d000002157984 */ /* 0x000ea20000000800 */
[----:B---3--:R-:W-:-:S03]  /*04e0*/  FFMA R11, R12, R25, R11 ;  /* 0x000000190c0b7223 */ /* 0x008fc6000000000b */
[----:B------:R-:W3:Y:S01]  /*04f0*/  LDS R12, [R2+0xd80] ;  /* 0x000d8000020c7984 */ /* 0x000ee20000000800 */
[----:B----4-:R-:W-:-:S03]  /*0500*/  FFMA R24, R22, R13, R11 ;  /* 0x0000000d16187223 */ /* 0x010fc6000000000b */
[----:B------:R-:W-:Y:S01]  /*0510*/  LDS R13, [R2+0xe00] ;  /* 0x000e0000020d7984 */ /* 0x000fe20000000800 */
[----:B-----5:R-:W-:-:S03]  /*0520*/  FFMA R25, R19, R14, R24 ;  /* 0x0000000e13197223 */ /* 0x020fc60000000018 */
[----:B------:R-:W4:Y:S01]  /*0530*/  LDS.128 R8, [R18+0x70] ;  /* 0x0000700012087984 */ /* 0x000f220000000c00 */
[----:B------:R-:W-:-:S03]  /*0540*/  FFMA R15, R20, R15, R25 ;  /* 0x0000000f140f7223 */ /* 0x000fc60000000019 */
[----:B------:R-:W5:Y:S04]  /*0550*/  LDS R22, [R2+0xe80] ;  /* 0x000e800002167984 */ /* 0x000f680000000800 */
[----:B------:R-:W5:Y:S04]  /*0560*/  LDS R19, [R2+0xf00] ;  /* 0x000f000002137984 */ /* 0x000f680000000800 */
[----:B------:R-:W5:Y:S01]  /*0570*/  LDS R14, [R2+0xf80] ;  /* 0x000f8000020e7984 */ /* 0x000f620000000800 */
[----:B0-----:R-:W-:-:S04]  /*0580*/  FFMA R15, R4, R23, R15 ;  /* 0x00000017040f7223 */ /* 0x001fc8000000000f */
[----:B-1----:R-:W-:-:S04]  /*0590*/  FFMA R26, R26, R5, R15 ;  /* 0x000000051a1a7223 */ /* 0x002fc8000000000f */
[----:B--2---:R-:W-:-:S04]  /*05a0*/  FFMA R21, R21, R6, R26 ;  /* 0x0000000615157223 */ /* 0x004fc8000000001a */
[----:B---3--:R-:W-:-:S04]  /*05b0*/  FFMA R7, R12, R7, R21 ;  /* 0x000000070c077223 */ /* 0x008fc80000000015 */
[----:B----4-:R-:W-:-:S04]  /*05c0*/  FFMA R7, R8, R13, R7 ;  /* 0x0000000d08077223 */ /* 0x010fc80000000007 */
[----:B-----5:R-:W-:-:S04]  /*05d0*/  FFMA R22, R22, R9, R7 ;  /* 0x0000000916167223 */ /* 0x020fc80000000007 */
[----:B------:R-:W-:-:S04]  /*05e0*/  FFMA R19, R19, R10, R22 ;  /* 0x0000000a13137223 */ /* 0x000fc80000000016 */
[----:B------:R-:W-:-:S05]  /*05f0*/  FFMA R11, R14, R11, R19 ;  /* 0x0000000b0e0b7223 */ /* 0x000fca0000000013 */
[----:B------:R-:W-:Y:S01]  /*0600*/  STS [R16], R11 ;  /* 0x0000000b10007388 */ /* 0x000fe20000000800 */
[----:B------:R-:W-:Y:S06]  /*0610*/  BAR.SYNC.DEFER_BLOCKING 0x0 ;  /* 0x0000000000007b1d */ /* 0x000fec0000010000 */
[----:B------:R-:W0:Y:S04]  /*0620*/  LDS R4, [R16] ;  /* 0x0000000010047984 */ /* 0x000e280000000800 */
[----:B0-----:R1:W-:Y:S01]  /*0630*/  STS [R17], R4 ;  /* 0x0000000411007388 */ /* 0x0013e20000000800 */
[----:B------:R-:W-:Y:S06]  /*0640*/  BAR.SYNC.DEFER_BLOCKING 0x0 ;  /* 0x0000000000007b1d */ /* 0x000fec0000010000 */
[----:B------:R-:W-:Y:S05]  /*0650*/  BRA.U !UP0, `(.L_x_0) ;  /* 0xfffffff908bc7547 */ /* 0x000fea000b83ffff */
[----:B------:R-:W0:Y:S01]  /*0660*/  LDS R7, [R16] ;  /* 0x0000000010077984 */ /* 0x000e220000000800 */
[----:B-1----:R-:W1:Y:S01]  /*0670*/  LDC.64 R4, c[0x0][0x380] ;  /* 0x0000e000ff047b82 */ /* 0x002e620000000a00 */
[----:B------:R-:W2:Y:S02]  /*0680*/  LDCU UR4, c[0x0][0x364] ;  /* 0x00006c80ff0477ac */ /* 0x000ea40008000800 */
[----:B--2---:R-:W-:-:S04]  /*0690*/  IMAD R3, R0, UR4, R3 ;  /* 0x0000000400037c24 */ /* 0x004fc8000f8e0203 */
[----:B-1----:R-:W-:-:S05]  /*06a0*/  IMAD.WIDE.U32 R2, R3, 0x4, R4 ;  /* 0x0000000403027825 */ /* 0x002fca00078e0004 */
[----:B0-----:R-:W-:Y:S01]  /*06b0*/  STG.E desc[UR8][R2.64], R7 ;  /* 0x0000000702007986 */ /* 0x001fe2000c101908 */
[----:B------:R-:W-:Y:S05]  /*06c0*/  EXIT ;  /* 0x000000000000794d */ /* 0x000fea0003800000 */
.L_x_1:
[----:B------:R-:W-:-:S00]  /*06d0*/  BRA `(.L_x_1) ;  /* 0xfffffffc00fc7947 */ /* 0x000fc0000383ffff */
[----:B------:R-:W-:-:S00]  /*06e0*/  NOP ;  /* 0x0000000000007918 */ /* 0x000fc00000000000 */
        /* <DEDUP_REMOVED lines=9> */
.L_x_4:


//--------------------- .text._Z25GPUMatrixPowerBruteKernelPf --------------------------
	.section	.text._Z25GPUMatrixPowerBruteKernelPf,"ax",@progbits
	.align	128
        .global         _Z25GPUMatrixPowerBruteKernelPf
        .type           _Z25GPUMatrixPowerBruteKernelPf,@function
        .size           _Z25GPUMatrixPowerBruteKernelPf,(.L_x_5 - _Z25GPUMatrixPowerBruteKernelPf)
        .other          _Z25GPUMatrixPowerBruteKernelPf,@"STO_CUDA_ENTRY STV_DEFAULT"
_Z25GPUMatrixPowerBruteKernelPf:
.text._Z25GPUMatrixPowerBruteKernelPf:
[----:B------:R-:W-:Y:S01]  /*0000*/  LDC R1, c[0x0][0x37c] ;  /* 0x0000df00ff017b82 */ /* 0x000fe20000000800 */
[----:B------:R-:W0:Y:S07]  /*0010*/  S2R R6, SR_TID.X ;  /* 0x0000000000067919 */ /* 0x000e2e0000002100 */
[----:B------:R-:W1:Y:S01]  /*0020*/  LDC.64 R2, c[0x3][0x8] ;  /* 0x00c00200ff027b82 */ /* 0x000e620000000a00 */
[----:B------:R-:W0:Y:S01]  /*0030*/  LDCU UR4, c[0x0][0x364] ;  /* 0x00006c80ff0477ac */ /* 0x000e220008000800 */
[----:B------:R-:W0:Y:S01]  /*0040*/  S2R R7, SR_TID.Y ;  /* 0x0000000000077919 */ /* 0x000e220000002200 */
[----:B------:R-:W2:Y:S01]  /*0050*/  LDCU.64 UR8, c[0x0][0x358] ;  /* 0x00006b00ff0877ac */ /* 0x000ea20008000a00 */
[----:B0-----:R-:W-:-:S04]  /*0060*/  IMAD R17, R6, UR4, R7 ;  /* 0x0000000406117c24 */ /* 0x001fc8000f8e0207 */
[----:B-1----:R-:W-:-:S05]  /*0070*/  IMAD.WIDE.U32 R2, R17, 0x4, R2 ;  /* 0x0000000411027825 */ /* 0x002fca00078e0002 */
[----:B--2---:R0:W2:Y:S01]  /*0080*/  LDG.E R5, desc[UR8][R2.64] ;  /* 0x0000000802057981 */ /* 0x0040a2000c1e1900 */
[----:B------:R-:W1:Y:S01]  /*0090*/  S2UR UR6, SR_CgaCtaId ;  /* 0x00000000000679c3 */ /* 0x000e620000008800 */
[----:B------:R-:W-:Y:S02]  /*00a0*/  UMOV UR4, 0x400 ;  /* 0x0000040000047882 */ /* 0x000fe40000000000 */
[----:B------:R-:W-:Y:S02]  /*00b0*/  UIADD3 UR5, UPT, UPT, UR4, 0x1000, URZ ;  /* 0x0000100004057890 */ /* 0x000fe4000fffe0ff */
[----:B-1----:R-:W-:Y:S02]  /*00c0*/  ULEA UR7, UR6, UR4, 0x18 ;  /* 0x0000000406077291 */ /* 0x002fe4000f8ec0ff */
[----:B------:R-:W-:Y:S02]  /*00d0*/  ULEA UR5, UR6, UR5, 0x18 ;  /* 0x0000000506057291 */ /* 0x000fe4000f8ec0ff */
[----:B------:R-:W-:-:S02]  /*00e0*/  UIADD3 UR4, UPT, UPT, UR4, 0x2000, URZ ;  /* 0x0000200004047890 */ /* 0x000fc4000fffe0ff */
[C---:B------:R-:W-:Y:S02]  /*00f0*/  LEA R0, R6.reuse, UR7, 0x7 ;  /* 0x0000000706007c11 */ /* 0x040fe4000f8e38ff */
[C---:B------:R-:W-:Y:S01]  /*0100*/  LEA R16, R6.reuse, UR5, 0x7 ;  /* 0x0000000506107c11 */ /* 0x040fe2000f8e38ff */
[----:B------:R-:W-:Y:S01]  /*0110*/  ULEA UR4, UR6, UR4, 0x18 ;  /* 0x0000000406047291 */ /* 0x000fe2000f8ec0ff */
[C---:B------:R-:W-:Y:S02]  /*0120*/  LEA R4, R7.reuse, R0, 0x2 ;  /* 0x0000000007047211 */ /* 0x040fe400078e10ff */
[C---:B------:R-:W-:Y:S02]  /*0130*/  LEA R0, R7.reuse, R16, 0x2 ;  /* 0x0000001007007211 */ /* 0x040fe400078e10ff */
[----:B0-----:R-:W-:Y:S02]  /*0140*/  LEA R2, R7, UR5, 0x2 ;  /* 0x0000000507027c11 */ /* 0x001fe4000f8e10ff */
[----:B------:R-:W-:Y:S01]  /*0150*/  LEA R3, R6, UR4, 0x7 ;  /* 0x0000000406037c11 */ /* 0x000fe2000f8e38ff */
[----:B------:R-:W-:-:S03]  /*0160*/  UMOV UR4, URZ ;  /* 0x000000ff00047c82 */ /* 0x000fc60008000000 */
[----:B------:R-:W-:Y:S01]  /*0170*/  LEA R3, R7, R3, 0x2 ;  /* 0x0000000307037211 */ /* 0x000fe200078e10ff */
[----:B--2---:R0:W-:Y:S04]  /*0180*/  STS [R4], R5 ;  /* 0x0000000504007388 */ /* 0x0041e80000000800 */
[----:B------:R0:W-:Y:S01]  /*0190*/  STS [R0], R5 ;  /* 0x0000000500007388 */ /* 0x0001e20000000800 */
[----:B------:R-:W-:Y:S06]  /*01a0*/  BAR.SYNC.DEFER_BLOCKING 0x0 ;  /* 0x0000000000007b1d */ /* 0x000fec0000010000 */
.L_x_2:
[----:B------:R-:W-:Y:S01]  /*01b0*/  LDS R13, [R2] ;  /* 0x00000000020d7984 */ /* 0x000fe20000000800 */
[----:B------:R-:W-:-:S03]  /*01c0*/  UIADD3 UR4, UPT, UPT, UR4, 0x1, URZ ;  /* 0x0000000104047890 */ /* 0x000fc6000fffe0ff */
[----:B01----:R-:W0:Y:S01]  /*01d0*/  LDS.128 R4, [R16] ;  /* 0x0000000010047984 */ /* 0x003e220000000c00 */
[----:B------:R-:W-:-:S03]  /*01e0*/  UISETP.NE.AND UP0, UPT, UR4, 0x1f, UPT ;  /* 0x0000001f0400788c */ /* 0x000fc6000bf05270 */
[----:B------:R-:W1:Y:S04]  /*01f0*/  LDS R21, [R2+0x80] ;  /* 0x0000800002157984 */ /* 0x000e680000000800 */
        /* <DEDUP_REMOVED lines=15> */
[----:B------:R-:W-:Y:S04]  /*02f0*/  LDS R26, [R2+0x980] ;  /* 0x00098000021a7984 */ /* 0x000fe80000000800 */
        /* <DEDUP_REMOVED lines=12> */
[----:B------:R-:W-:-:S03]  /*03c0*/  FFMA R12, R22, R13, R27 ;  /* 0x0000000d160c7223 */ /* 0x000fc6000000001b */
[----:B------:R-:W0:Y:S01]  /*03d0*/  LDS.128 R8, [R16+0x40] ;  /* 0x0000400010087984 */ /* 0x000e220000000c00 */
[----:B-1----:R-:W-:-:S03]  /*03e0*/  FFMA R13, R21, R14, R12 ;  /* 0x0000000e150d7223 */ /* 0x002fc6000000000c */
[----:B------:R-:W1:Y:S01]  /*03f0*/  LDS R22, [R2+0x880] ;  /* 0x0008800002167984 */ /* 0x000e620000000800 */
[----:B--2---:R-:W-:-:S03]  /*0400*/  FFMA R13, R18, R15, R13 ;  /* 0x0000000f120d7223 */ /* 0x004fc6000000000d */
[----:B------:R-:W2:Y:S04]  /*0410*/  LDS R21, [R2+0x900] ;  /* 0x0009000002157984 */ /* 0x000ea80000000800 */
[----:B------:R-:W-:Y:S01]  /*0420*/  LDS R18, [R2+0xa80] ;  /* 0x000a800002127984 */ /* 0x000fe20000000800 */
        /* <DEDUP_REMOVED lines=8> */
[----:B------:R-:W-:Y:S01]  /*04b0*/  LDS R24, [R2+0xd80] ;  /* 0x000d800002187984 */ /* 0x000fe20000000800 */
        /* <DEDUP_REMOVED lines=9> */
[----:B------:R-:W-:Y:S01]  /*0550*/  LDS R25, [R2+0xe00] ;  /* 0x000e000002197984 */ /* 0x000fe20000000800 */
[----:B------:R-:W-:-:S03]  /*0560*/  FFMA R26, R18, R13, R27 ;  /* 0x0000000d121a7223 */ /* 0x000fc6000000001b */
[----:B------:R-:W3:Y:S01]  /*0570*/  LDS.128 R8, [R16+0x70] ;  /* 0x0000700010087984 */ /* 0x000ee20000000c00 */
[----:B----4-:R-:W-:-:S03]  /*0580*/  FFMA R19, R19, R14, R26 ;  /* 0x0000000e13137223 */ /* 0x010fc6000000001a */
[----:B------:R-:W4:Y:S01]  /*0590*/  LDS R18, [R2+0xe80] ;  /* 0x000e800002127984 */ /* 0x000f220000000800 */
[----:B-----5:R-:W-:-:S03]  /*05a0*/  FFMA R15, R20, R15, R19 ;  /* 0x0000000f140f7223 */ /* 0x020fc60000000013 */
[----:B------:R-:W5:Y:S04]  /*05b0*/  LDS R13, [R2+0xf00] ;  /* 0x000f0000020d7984 */ /* 0x000f680000000800 */
[----:B------:R-:W5:Y:S01]  /*05c0*/  LDS R12, [R2+0xf80] ;  /* 0x000f8000020c7984 */ /* 0x000f620000000800 */
[----:B0-----:R-:W-:-:S04]  /*05d0*/  FFMA R15, R4, R23, R15 ;  /* 0x00000017040f7223 */ /* 0x001fc8000000000f */
[----:B-1----:R-:W-:-:S04]  /*05e0*/  FFMA R22, R22, R5, R15 ;  /* 0x0000000516167223 */ /* 0x002fc8000000000f */
[----:B--2---:R-:W-:-:S04]  /*05f0*/  FFMA R21, R21, R6, R22 ;  /* 0x0000000615157223 */ /* 0x004fc80000000016 */
[----:B------:R-:W-:-:S04]  /*0600*/  FFMA R7, R24, R7, R21 ;  /* 0x0000000718077223 */ /* 0x000fc80000000015 */
[----:B---3--:R-:W-:-:S04]  /*0610*/  FFMA R7, R8, R25, R7 ;  /* 0x0000001908077223 */ /* 0x008fc80000000007 */
[----:B----4-:R-:W-:-:S04]  /*0620*/  FFMA R18, R18, R9, R7 ;  /* 0x0000000912127223 */ /* 0x010fc80000000007 */
[----:B-----5:R-:W-:-:S04]  /*0630*/  FFMA R13, R13, R10, R18 ;  /* 0x0000000a0d0d7223 */ /* 0x020fc80000000012 */
[----:B------:R-:W-:-:S05]  /*0640*/  FFMA R12, R12, R11, R13 ;  /* 0x0000000b0c0c7223 */ /* 0x000fca000000000d */
[----:B------:R-:W-:Y:S01]  /*0650*/  STS [R3], R12 ;  /* 0x0000000c03007388 */ /* 0x000fe20000000800 */
[----:B------:R-:W-:Y:S06]  /*0660*/  BAR.SYNC.DEFER_BLOCKING 0x0 ;  /* 0x0000000000007b1d */ /* 0x000fec0000010000 */
[----:B------:R-:W0:Y:S04]  /*0670*/  LDS R5, [R3] ;  /* 0x0000000003057984 */ /* 0x000e280000000800 */
[----:B0-----:R1:W-:Y:S01]  /*0680*/  STS [R0], R5 ;  /* 0x0000000500007388 */ /* 0x0013e20000000800 */
[----:B------:R-:W-:Y:S06]  /*0690*/  BAR.SYNC.DEFER_BLOCKING 0x0 ;  /* 0x0000000000007b1d */ /* 0x000fec0000010000 */
[----:B------:R-:W-:Y:S05]  /*06a0*/  BRA.U UP0, `(.L_x_2) ;  /* 0xfffffff900c07547 */ /* 0x000fea000b83ffff */
[----:B------:R-:W0:Y:S01]  /*06b0*/  LDS R3, [R3] ;  /* 0x0000000003037984 */ /* 0x000e220000000800 */
[----:B-1----:R-:W1:Y:S02]  /*06c0*/  LDC.64 R4, c[0x0][0x380] ;  /* 0x0000e000ff047b82 */ /* 0x002e640000000a00 */
[----:B-1----:R-:W-:-:S05]  /*06d0*/  IMAD.WIDE.U32 R4, R17, 0x4, R4 ;  /* 0x0000000411047825 */ /* 0x002fca00078e0004 */
[----:B0-----:R-:W-:Y:S01]  /*06e0*/  STG.E desc[UR8][R4.64], R3 ;  /* 0x0000000304007986 */ /* 0x001fe2000c101908 */
[----:B------:R-:W-:Y:S05]  /*06f0*/  EXIT ;  /* 0x000000000000794d */ /* 0x000fea0003800000 */
.L_x_3:
        /* <DEDUP_REMOVED lines=16> */
.L_x_5:


//--------------------- .nv.shared._Z29GPUMatrixPowerEfficientKernelPf --------------------------
	.section	.nv.shared._Z29GPUMatrixPowerEfficientKernelPf,"aw",@nobits
	.sectionflags	@""
	.align	4
.nv.shared._Z29GPUMatrixPowerEfficientKernelPf:
	.zero		9216


//--------------------- .nv.shared.reserved.0     --------------------------
	.section	.nv.shared.reserved.0,"aw",@nobits
	.weak		__nv_reservedSMEM_offset_0_alias
	.size		__nv_reservedSMEM_offset_0_alias, 0, 64
	.other		__nv_reservedSMEM_offset_0_alias,@"STO_CUDA_RESERVED_SHARED STV_DEFAULT"
__nv_reservedSMEM_offset_0_alias:
	.zero		0
	.zero		64


//--------------------- .nv.global                --------------------------
	.section	.nv.global,"aw",@nobits
	.align	8
.nv.global:
	.type		result,@object
	.size		result,(.L_3 - result)
	.other		result,@"STV_DEFAULT STO_CUDA_MANAGED"
result:
	.zero		8
.L_3:


//--------------------- .nv.shared._Z25GPUMatrixPowerBruteKernelPf --------------------------
	.section	.nv.shared._Z25GPUMatrixPowerBruteKernelPf,"aw",@nobits
	.sectionflags	@""
	.align	4
.nv.shared._Z25GPUMatrixPowerBruteKernelPf:
	.zero		13312


//--------------------- .nv.constant0._Z29GPUMatrixPowerEfficientKernelPf --------------------------
	.section	.nv.constant0._Z29GPUMatrixPowerEfficientKernelPf,"a",@progbits
	.sectionflags	@""
	.align	4
.nv.constant0._Z29GPUMatrixPowerEfficientKernelPf:
	.zero		904


//--------------------- .nv.constant0._Z25GPUMatrixPowerBruteKernelPf --------------------------
	.section	.nv.constant0._Z25GPUMatrixPowerBruteKernelPf,"a",@progbits
	.sectionflags	@""
	.align	4
.nv.constant0._Z25GPUMatrixPowerBruteKernelPf:
	.zero		904


//--------------------- SYMBOLS --------------------------

	.type		.nv.reservedSmem.offset0,@object
	.size		.nv.reservedSmem.offset0,0x4
	.type		.nv.reservedSmem.cap,@object
	.size		.nv.reservedSmem.cap,0x4
